	.headerflags	@"EF_CUDA_TEXMODE_UNIFIED EF_CUDA_64BIT_ADDRESS EF_CUDA_ACCELERATORS EF_CUDA_SM90 EF_CUDA_VIRTUAL_SM(EF_CUDA_SM90)"
	.elftype	@"ET_EXEC"


//--------------------- .nv.info                  --------------------------
	.section	.nv.info,"",@"SHT_CUDA_INFO"
	.align	4


	//----- nvinfo : EIATTR_REGCOUNT
	.align		4
        /*0000*/ 	.byte	0x04, 0x2f
        /*0002*/ 	.short	(.L_1 - .L_0)
	.align		4
.L_0:
        /*0004*/ 	.word	index@(triton_poi_fused_add_addmm_mul_82)
        /*0008*/ 	.word	0x0000001e


	//----- nvinfo : EIATTR_MIN_STACK_SIZE
	.align		4
.L_1:
        /*000c*/ 	.byte	0x04, 0x12
        /*000e*/ 	.short	(.L_3 - .L_2)
	.align		4
.L_2:
        /*0010*/ 	.word	index@(triton_poi_fused_add_addmm_mul_82)
        /*0014*/ 	.word	0x00000000


	//----- nvinfo : EIATTR_FRAME_SIZE
	.align		4
.L_3:
        /*0018*/ 	.byte	0x04, 0x11
        /*001a*/ 	.short	(.L_5 - .L_4)
	.align		4
.L_4:
        /*001c*/ 	.word	index@(triton_poi_fused_add_addmm_mul_82)
        /*0020*/ 	.word	0x00000000


	//----- nvinfo : EIATTR_MIN_STACK_SIZE
	.align		4
.L_5:
        /*0024*/ 	.byte	0x04, 0x12
        /*0026*/ 	.short	(.L_7 - .L_6)
	.align		4
.L_6:
        /*0028*/ 	.word	index@(triton_poi_fused_add_addmm_mul_82)
        /*002c*/ 	.word	0x00000000
.L_7:


//--------------------- .nv.info.triton_poi_fused_add_addmm_mul_82 --------------------------
	.section	.nv.info.triton_poi_fused_add_addmm_mul_82,"",@"SHT_CUDA_INFO"
	.sectionflags	@""
	.align	4


	//----- nvinfo : EIATTR_CUDA_API_VERSION
	.align		4
        /*0000*/ 	.byte	0x04, 0x37
        /*0002*/ 	.short	(.L_9 - .L_8)
.L_8:
        /*0004*/ 	.word	0x0000007c


	//----- nvinfo : EIATTR_KPARAM_INFO
	.align		4
.L_9:
        /*0008*/ 	.byte	0x04, 0x17
        /*000a*/ 	.short	(.L_11 - .L_10)
.L_10:
        /*000c*/ 	.word	0x00000000
        /*0010*/ 	.short	0x0004
        /*0012*/ 	.short	0x0020
        /*0014*/ 	.byte	0x00, 0xf0, 0x11, 0x00


	//----- nvinfo : EIATTR_KPARAM_INFO
	.align		4
.L_11:
        /*0018*/ 	.byte	0x04, 0x17
        /*001a*/ 	.short	(.L_13 - .L_12)
.L_12:
        /*001c*/ 	.word	0x00000000
        /*0020*/ 	.short	0x0003
        /*0022*/ 	.short	0x0018
        /*0024*/ 	.byte	0x00, 0xf4, 0x21, 0x00


	//----- nvinfo : EIATTR_KPARAM_INFO
	.align		4
.L_13:
        /*0028*/ 	.byte	0x04, 0x17
        /*002a*/ 	.short	(.L_15 - .L_14)
.L_14:
        /*002c*/ 	.word	0x00000000
        /*0030*/ 	.short	0x0002
        /*0032*/ 	.short	0x0010
        /*0034*/ 	.byte	0x00, 0xf4, 0x21, 0x00


	//----- nvinfo : EIATTR_KPARAM_INFO
	.align		4
.L_15:
        /*0038*/ 	.byte	0x04, 0x17
        /*003a*/ 	.short	(.L_17 - .L_16)
.L_16:
        /*003c*/ 	.word	0x00000000
        /*0040*/ 	.short	0x0001
        /*0042*/ 	.short	0x0008
        /*0044*/ 	.byte	0x00, 0xf4, 0x21, 0x00


	//----- nvinfo : EIATTR_KPARAM_INFO
	.align		4
.L_17:
        /*0048*/ 	.byte	0x04, 0x17
        /*004a*/ 	.short	(.L_19 - .L_18)
.L_18:
        /*004c*/ 	.word	0x00000000
        /*0050*/ 	.short	0x0000
        /*0052*/ 	.short	0x0000
        /*0054*/ 	.byte	0x00, 0xf4, 0x21, 0x00


	//----- nvinfo : EIATTR_SPARSE_MMA_MASK
	.align		4
.L_19:
        /*0058*/ 	.byte	0x03, 0x50
        /*005a*/ 	.short	0x0000


	//----- nvinfo : EIATTR_MAXREG_COUNT
	.align		4
        /*005c*/ 	.byte	0x03, 0x1b
        /*005e*/ 	.short	0x00ff


	//----- nvinfo : EIATTR_EXIT_INSTR_OFFSETS
	.align		4
        /*0060*/ 	.byte	0x04, 0x1c
        /*0062*/ 	.short	(.L_21 - .L_20)


	//   ....[0]....
.L_20:
        /*0064*/ 	.word	0x00000320


	//----- nvinfo : EIATTR_REQNTID
	.align		4
.L_21:
        /*0068*/ 	.byte	0x04, 0x10
        /*006a*/ 	.short	(.L_23 - .L_22)
.L_22:
        /*006c*/ 	.word	0x00000080
        /*0070*/ 	.word	0x00000001
        /*0074*/ 	.word	0x00000001


	//----- nvinfo : EIATTR_CBANK_PARAM_SIZE
	.align		4
.L_23:
        /*0078*/ 	.byte	0x03, 0x19
        /*007a*/ 	.short	0x0024


	//----- nvinfo : EIATTR_PARAM_CBANK
	.align		4
        /*007c*/ 	.byte	0x04, 0x0a
        /*007e*/ 	.short	(.L_25 - .L_24)
	.align		4
.L_24:
        /*0080*/ 	.word	index@(.nv.constant0.triton_poi_fused_add_addmm_mul_82)
        /*0084*/ 	.short	0x0210
        /*0086*/ 	.short	0x0024


	//----- nvinfo : EIATTR_SW_WAR
	.align		4
.L_25:
        /*0088*/ 	.byte	0x04, 0x36
        /*008a*/ 	.short	(.L_27 - .L_26)
.L_26:
        /*008c*/ 	.word	0x00000008
.L_27:


//--------------------- .nv.callgraph             --------------------------
	.section	.nv.callgraph,"",@"SHT_CUDA_CALLGRAPH"
	.align	4
	.sectionentsize	8
	.align		4
        /*0000*/ 	.word	0x00000000
	.align		4
        /*0004*/ 	.word	0xffffffff
	.align		4
        /*0008*/ 	.word	0x00000000
	.align		4
        /*000c*/ 	.word	0xfffffffe
	.align		4
        /*0010*/ 	.word	0x00000000
	.align		4
        /*0014*/ 	.word	0xfffffffd
	.align		4
        /*0018*/ 	.word	0x00000000
	.align		4
        /*001c*/ 	.word	0xfffffffc


//--------------------- .text.triton_poi_fused_add_addmm_mul_82 --------------------------
	.section	.text.triton_poi_fused_add_addmm_mul_82,"ax",@progbits
	.align	128
        .global         triton_poi_fused_add_addmm_mul_82
        .type           triton_poi_fused_add_addmm_mul_82,@function
        .size           triton_poi_fused_add_addmm_mul_82,(.L_x_1 - triton_poi_fused_add_addmm_mul_82)
        .other          triton_poi_fused_add_addmm_mul_82,@"STO_CUDA_ENTRY STV_DEFAULT"
triton_poi_fused_add_addmm_mul_82:
.text.triton_poi_fused_add_addmm_mul_82:
[----:B------:R-:W-:Y:S01]  /*0000*/  LDC R1, c[0x0][0x28] ;  /* 0x00000a00ff017b82 */ /* 0x000fe20000000800 */
[----:B------:R-:W1:Y:S07]  /*0010*/  S2R R0, SR_TID.X ;  /* 0x0000000000007919 */ /* 0x000e6e0000002100 */
[----:B------:R-:W2:Y:S01]  /*0020*/  LDC.64 R4, c[0x0][0x220] ;  /* 0x00008800ff047b82 */ /* 0x000ea20000000a00 */
[----:B------:R-:W-:Y:S01]  /*0030*/  ULDC.64 UR4, c[0x0][0x208] ;  /* 0x0000820000047ab9 */ /* 0x000fe20000000a00 */
[----:B------:R-:W3:Y:S06]  /*0040*/  S2R R3, SR_CTAID.X ;  /* 0x0000000000037919 */ /* 0x000eec0000002500 */
[----:B------:R-:W4:Y:S08]  /*0050*/  LDC.64 R8, c[0x0][0x218] ;  /* 0x00008600ff087b82 */ /* 0x000f300000000a00 */
[----:B------:R-:W5:Y:S01]  /*0060*/  LDC.64 R12, c[0x0][0x210] ;  /* 0x00008400ff0c7b82 */ /* 0x000f620000000a00 */
[----:B-1----:R-:W-:-:S04]  /*0070*/  SHF.L.U32 R0, R0, 0x2, RZ ;  /* 0x0000000200007819 */ /* 0x002fc800000006ff */
[----:B------:R-:W-:-:S04]  /*0080*/  LOP3.LUT R0, R0, 0x1fc, RZ, 0xc0, !PT ;  /* 0x000001fc00007812 */ /* 0x000fc800078ec0ff */
[----:B---3--:R-:W-:-:S04]  /*0090*/  LEA R0, R3, R0, 0x9 ;  /* 0x0000000003007211 */ /* 0x008fc800078e48ff */
[----:B------:R-:W-:Y:S01]  /*00a0*/  SHF.R.S32.HI R3, RZ, 0x1f, R0 ;  /* 0x0000001fff037819 */ /* 0x000fe20000011400 */
[----:B------:R-:W-:-:S03]  /*00b0*/  IMAD.HI R6, R0, 0x38e38e39, RZ ;  /* 0x38e38e3900067827 */ /* 0x000fc600078e02ff */
[----:B------:R-:W-:Y:S02]  /*00c0*/  LEA.HI R2, R3, R0, RZ, 0x9 ;  /* 0x0000000003027211 */ /* 0x000fe400078f48ff */
[----:B------:R-:W-:Y:S02]  /*00d0*/  SHF.R.U32.HI R7, RZ, 0x1f, R6 ;  /* 0x0000001fff077819 */ /* 0x000fe40000011606 */
[----:B------:R-:W-:Y:S02]  /*00e0*/  LOP3.LUT R3, R2, 0xfffffe00, RZ, 0xc0, !PT ;  /* 0xfffffe0002037812 */ /* 0x000fe400078ec0ff */
[----:B------:R-:W-:Y:S02]  /*00f0*/  LEA.HI.SX32 R6, R6, R7, 0x15 ;  /* 0x0000000706067211 */ /* 0x000fe400078faaff */
[----:B------:R-:W-:-:S05]  /*0100*/  IADD3 R3, R0, -R3, RZ ;  /* 0x8000000300037210 */ /* 0x000fca0007ffe0ff */
[----:B------:R-:W-:Y:S02]  /*0110*/  IMAD R25, R6, 0x2400, R3 ;  /* 0x0000240006197824 */ /* 0x000fe400078e0203 */
[----:B--2---:R-:W-:-:S04]  /*0120*/  IMAD.WIDE R4, R3, 0x4, R4 ;  /* 0x0000000403047825 */ /* 0x004fc800078e0204 */
[----:B------:R-:W-:Y:S02]  /*0130*/  IMAD R7, R6, -0x2200, R25 ;  /* 0xffffde0006077824 */ /* 0x000fe400078e0219 */
[----:B-----5:R-:W-:-:S04]  /*0140*/  IMAD.WIDE R24, R25, 0x4, R12 ;  /* 0x0000000419187825 */ /* 0x020fc800078e020c */
[----:B----4-:R-:W-:Y:S01]  /*0150*/  IMAD.WIDE R8, R7, 0x4, R8 ;  /* 0x0000000407087825 */ /* 0x010fe200078e0208 */
[----:B------:R-:W2:Y:S04]  /*0160*/  LDG.E.EL.128 R20, desc[UR4][R24.64+0x5800] ;  /* 0x0058000418147981 */ /* 0x000ea8000c2e1d00 */
[----:B------:R-:W3:Y:S01]  /*0170*/  LDG.E.EL.128 R4, desc[UR4][R4.64] ;  /* 0x0000000404047981 */ /* 0x000ee2000c2e1d00 */
[----:B------:R-:W-:-:S03]  /*0180*/  IMAD.WIDE R16, R0, 0x4, R12 ;  /* 0x0000000400107825 */ /* 0x000fc600078e020c */
[----:B------:R-:W3:Y:S04]  /*0190*/  LDG.E.EL.128 R8, desc[UR4][R8.64] ;  /* 0x0000000408087981 */ /* 0x000ee8000c2e1d00 */
[----:B------:R-:W4:Y:S04]  /*01a0*/  LDG.E.EL.128 R12, desc[UR4][R24.64+0x6000] ;  /* 0x00600004180c7981 */ /* 0x000f28000c2e1d00 */
[----:B------:R-:W2:Y:S01]  /*01b0*/  LDG.E.128 R16, desc[UR4][R16.64] ;  /* 0x0000000410107981 */ /* 0x000ea2000c1e1d00 */
[----:B------:R-:W-:-:S05]  /*01c0*/  SHF.R.S32.HI R26, RZ, 0x9, R2 ;  /* 0x00000009ff1a7819 */ /* 0x000fca0000011402 */
[----:B------:R-:W-:-:S05]  /*01d0*/  IMAD.HI R2, R26, 0x38e38e39, RZ ;  /* 0x38e38e391a027827 */ /* 0x000fca00078e02ff */
[----:B------:R-:W-:-:S04]  /*01e0*/  SHF.R.U32.HI R3, RZ, 0x1f, R2 ;  /* 0x0000001fff037819 */ /* 0x000fc80000011602 */
[----:B------:R-:W-:Y:S02]  /*01f0*/  LEA.HI.SX32 R27, R2, R3, 0x1e ;  /* 0x00000003021b7211 */ /* 0x000fe400078ff2ff */
[----:B------:R-:W1:Y:S03]  /*0200*/  LDC.64 R2, c[0x0][0x228] ;  /* 0x00008a00ff027b82 */ /* 0x000e660000000a00 */
[----:B------:R-:W-:-:S05]  /*0210*/  IMAD R27, R27, -0x12, R26 ;  /* 0xffffffee1b1b7824 */ /* 0x000fca00078e021a */
[C---:B------:R-:W-:Y:S02]  /*0220*/  ISETP.NE.AND P0, PT, R27.reuse, 0xc, PT ;  /* 0x0000000c1b00780c */ /* 0x040fe40003f05270 */
[----:B------:R-:W-:Y:S01]  /*0230*/  ISETP.NE.AND P1, PT, R27, 0xb, PT ;  /* 0x0000000b1b00780c */ /* 0x000fe20003f25270 */
[----:B-1----:R-:W-:-:S04]  /*0240*/  IMAD.WIDE R2, R0, 0x4, R2 ;  /* 0x0000000400027825 */ /* 0x002fc800078e0202 */
[----:B---3--:R-:W-:Y:S01]  /*0250*/  FADD R27, R8, R4 ;  /* 0x00000004081b7221 */ /* 0x008fe20000000000 */
[----:B------:R-:W-:Y:S01]  /*0260*/  FADD R4, R9, R5 ;  /* 0x0000000509047221 */ /* 0x000fe20000000000 */
[----:B------:R-:W-:Y:S01]  /*0270*/  FADD R5, R10, R6 ;  /* 0x000000060a057221 */ /* 0x000fe20000000000 */
[----:B------:R-:W-:Y:S01]  /*0280*/  FADD R6, R11, R7 ;  /* 0x000000070b067221 */ /* 0x000fe20000000000 */
[----:B----4-:R-:W-:Y:S01]  /*0290*/  FADD R12, R12, R27 ;  /* 0x0000001b0c0c7221 */ /* 0x010fe20000000000 */
[----:B------:R-:W-:Y:S01]  /*02a0*/  FADD R13, R13, R4 ;  /* 0x000000040d0d7221 */ /* 0x000fe20000000000 */
[----:B------:R-:W-:Y:S01]  /*02b0*/  FADD R14, R14, R5 ;  /* 0x000000050e0e7221 */ /* 0x000fe20000000000 */
[----:B------:R-:W-:Y:S01]  /*02c0*/  FADD R15, R15, R6 ;  /* 0x000000060f0f7221 */ /* 0x000fe20000000000 */
[----:B--2---:R-:W-:Y:S02]  /*02d0*/  @P0 SEL R12, R20, R16, !P1 ;  /* 0x00000010140c0207 */ /* 0x004fe40004800000 */
[----:B------:R-:W-:-:S02]  /*02e0*/  @P0 SEL R13, R21, R17, !P1 ;  /* 0x00000011150d0207 */ /* 0x000fc40004800000 */
[----:B------:R-:W-:Y:S02]  /*02f0*/  @P0 SEL R14, R22, R18, !P1 ;  /* 0x00000012160e0207 */ /* 0x000fe40004800000 */
[----:B------:R-:W-:-:S05]  /*0300*/  @P0 SEL R15, R23, R19, !P1 ;  /* 0x00000013170f0207 */ /* 0x000fca0004800000 */
[----:B------:R-:W-:Y:S01]  /*0310*/  STG.E.128 desc[UR4][R2.64], R12 ;  /* 0x0000000c02007986 */ /* 0x000fe2000c101d04 */
[----:B------:R-:W-:Y:S05]  /*0320*/  EXIT ;  /* 0x000000000000794d */ /* 0x000fea0003800000 */
.L_x_0:
[----:B------:R-:W-:-:S00]  /*0330*/  BRA `(.L_x_0) ;  /* 0xfffffffc00fc7947 */ /* 0x000fc0000383ffff */
[----:B------:R-:W-:-:S00]  /*0340*/  NOP ;  /* 0x0000000000007918 */ /* 0x000fc00000000000 */
        /* <DEDUP_REMOVED lines=11> */
.L_x_1:


//--------------------- .nv.constant0.triton_poi_fused_add_addmm_mul_82 --------------------------
	.section	.nv.constant0.triton_poi_fused_add_addmm_mul_82,"a",@progbits
	.sectionflags	@""
	.align	4
.nv.constant0.triton_poi_fused_add_addmm_mul_82:
	.zero		564
